//
// Generated by NVIDIA NVVM Compiler
//
// Compiler Build ID: CL-36424714
// Cuda compilation tools, release 13.0, V13.0.88
// Based on NVVM 20.0.0
//

.version 9.0
.target sm_100
.address_size 64

	// .globl	_Z6kernelPiS_PdS0_

.visible .entry _Z6kernelPiS_PdS0_(
	.param .u64 .ptr .align 1 _Z6kernelPiS_PdS0__param_0,
	.param .u64 .ptr .align 1 _Z6kernelPiS_PdS0__param_1,
	.param .u64 .ptr .align 1 _Z6kernelPiS_PdS0__param_2,
	.param .u64 .ptr .align 1 _Z6kernelPiS_PdS0__param_3
)
{
	.reg .pred 	%p<10>;
	.reg .b32 	%r<35>;
	.reg .b64 	%rd<27>;
	.reg .b64 	%fd<49>;

	ld.param.u64 	%rd10, [_Z6kernelPiS_PdS0__param_0];
	ld.param.u64 	%rd8, [_Z6kernelPiS_PdS0__param_1];
	ld.param.u64 	%rd11, [_Z6kernelPiS_PdS0__param_2];
	ld.param.u64 	%rd9, [_Z6kernelPiS_PdS0__param_3];
	cvta.to.global.u64 	%rd12, %rd11;
	cvta.to.global.u64 	%rd1, %rd10;
	mov.u32 	%r11, %ntid.x;
	mov.u32 	%r12, %ctaid.x;
	mov.u32 	%r13, %tid.x;
	mad.lo.s32 	%r1, %r11, %r12, %r13;
	shl.b32 	%r33, %r1, 11;
	add.s64 	%rd26, %rd12, 32;
	neg.s32 	%r32, %r1;
	mul.wide.s32 	%rd13, %r33, 4;
	add.s64 	%rd14, %rd13, %rd1;
	add.s64 	%rd25, %rd14, 16;
	mov.f64 	%fd41, 0d0000000000000000;
	mov.b32 	%r34, 0;
$L__BB0_1:
	setp.eq.s32 	%p1, %r32, 0;
	@%p1 bra 	$L__BB0_3;
	mul.wide.s32 	%rd15, %r33, 4;
	add.s64 	%rd16, %rd1, %rd15;
	ld.global.u32 	%r14, [%rd16];
	cvt.rn.f64.s32 	%fd19, %r14;
	ld.global.f64 	%fd20, [%rd26+-32];
	fma.rn.f64 	%fd41, %fd20, %fd19, %fd41;
$L__BB0_3:
	add.s32 	%r15, %r34, 1;
	setp.eq.s32 	%p2, %r1, %r15;
	@%p2 bra 	$L__BB0_5;
	ld.global.u32 	%r16, [%rd25+-12];
	cvt.rn.f64.s32 	%fd21, %r16;
	ld.global.f64 	%fd22, [%rd26+-24];
	fma.rn.f64 	%fd41, %fd22, %fd21, %fd41;
$L__BB0_5:
	add.s32 	%r17, %r34, 2;
	setp.eq.s32 	%p3, %r1, %r17;
	@%p3 bra 	$L__BB0_7;
	ld.global.u32 	%r18, [%rd25+-8];
	cvt.rn.f64.s32 	%fd23, %r18;
	ld.global.f64 	%fd24, [%rd26+-16];
	fma.rn.f64 	%fd41, %fd24, %fd23, %fd41;
$L__BB0_7:
	add.s32 	%r19, %r34, 3;
	setp.eq.s32 	%p4, %r1, %r19;
	@%p4 bra 	$L__BB0_9;
	ld.global.u32 	%r20, [%rd25+-4];
	cvt.rn.f64.s32 	%fd25, %r20;
	ld.global.f64 	%fd26, [%rd26+-8];
	fma.rn.f64 	%fd41, %fd26, %fd25, %fd41;
$L__BB0_9:
	add.s32 	%r21, %r34, 4;
	setp.eq.s32 	%p5, %r1, %r21;
	@%p5 bra 	$L__BB0_11;
	ld.global.u32 	%r22, [%rd25];
	cvt.rn.f64.s32 	%fd27, %r22;
	ld.global.f64 	%fd28, [%rd26];
	fma.rn.f64 	%fd41, %fd28, %fd27, %fd41;
$L__BB0_11:
	add.s32 	%r23, %r34, 5;
	setp.eq.s32 	%p6, %r1, %r23;
	@%p6 bra 	$L__BB0_13;
	ld.global.u32 	%r24, [%rd25+4];
	cvt.rn.f64.s32 	%fd29, %r24;
	ld.global.f64 	%fd30, [%rd26+8];
	fma.rn.f64 	%fd41, %fd30, %fd29, %fd41;
$L__BB0_13:
	add.s32 	%r25, %r34, 6;
	setp.eq.s32 	%p7, %r1, %r25;
	@%p7 bra 	$L__BB0_15;
	ld.global.u32 	%r26, [%rd25+8];
	cvt.rn.f64.s32 	%fd31, %r26;
	ld.global.f64 	%fd32, [%rd26+16];
	fma.rn.f64 	%fd41, %fd32, %fd31, %fd41;
$L__BB0_15:
	add.s32 	%r27, %r34, 7;
	setp.eq.s32 	%p8, %r1, %r27;
	@%p8 bra 	$L__BB0_17;
	ld.global.u32 	%r28, [%rd25+12];
	cvt.rn.f64.s32 	%fd33, %r28;
	ld.global.f64 	%fd34, [%rd26+24];
	fma.rn.f64 	%fd41, %fd34, %fd33, %fd41;
$L__BB0_17:
	add.s32 	%r34, %r34, 8;
	add.s32 	%r33, %r33, 8;
	add.s64 	%rd26, %rd26, 64;
	add.s32 	%r32, %r32, 8;
	add.s64 	%rd25, %rd25, 32;
	setp.ne.s32 	%p9, %r34, 2048;
	@%p9 bra 	$L__BB0_1;
	cvta.to.global.u64 	%rd17, %rd8;
	cvta.to.global.u64 	%rd18, %rd9;
	mul.lo.s32 	%r29, %r1, 2049;
	mul.wide.s32 	%rd19, %r29, 4;
	add.s64 	%rd20, %rd1, %rd19;
	ld.global.u32 	%r30, [%rd20];
	cvt.rn.f64.s32 	%fd35, %r30;
	rcp.rn.f64 	%fd36, %fd35;
	mul.wide.s32 	%rd21, %r1, 4;
	add.s64 	%rd22, %rd17, %rd21;
	ld.global.u32 	%r31, [%rd22];
	cvt.rn.f64.s32 	%fd37, %r31;
	sub.f64 	%fd38, %fd37, %fd41;
	mul.f64 	%fd39, %fd36, %fd38;
	mul.wide.s32 	%rd23, %r1, 8;
	add.s64 	%rd24, %rd18, %rd23;
	st.global.f64 	[%rd24], %fd39;
	ret;

}


// ===== COMPILED SASS (sm_100) =====

	.target	sm_100

	.elftype	@"ET_EXEC"


//--------------------- .note.nv.tkinfo           --------------------------
	.section	.note.nv.tkinfo,"",@"SHT_NOTE"
	.sectionflags	@"SHF_NOTE_NV_TKINFO"
	.tkinfo
        /*0018*/ 	.word	0x00000002
        /*0030*/ 	.string	""
        /*0030*/ 	.string	"ptxas"
        /*0030*/ 	.string	"Cuda compilation tools, release 13.0, V13.0.88"
        /*0030*/ 	.string	"Build cuda_13.0.r13.0/compiler.36424714_0"
        /*0030*/ 	.string	"-arch sm_100 -m 64 "



//--------------------- .note.nv.cuinfo           --------------------------
	.section	.note.nv.cuinfo,"",@"SHT_NOTE"
	.sectionflags	@"SHF_NOTE_NV_CUINFO"
        /*0018*/ 	.short	0x0002
        /*001a*/ 	.short	0x0064
        /*001c*/ 	.short	0x0082
	.zero		2


//--------------------- .nv.info                  --------------------------
	.section	.nv.info,"",@"SHT_CUDA_INFO"
	.align	4


	//----- nvinfo : EIATTR_REGCOUNT
	.align		4
        /*0000*/ 	.byte	0x04, 0x2f
        /*0002*/ 	.short	(.L_1 - .L_0)
	.align		4
.L_0:
        /*0004*/ 	.word	index@(_Z6kernelPiS_PdS0_)
        /*0008*/ 	.word	0x0000001f


	//----- nvinfo : EIATTR_FRAME_SIZE
	.align		4
.L_1:
        /*000c*/ 	.byte	0x04, 0x11
        /*000e*/ 	.short	(.L_3 - .L_2)
	.align		4
.L_2:
        /*0010*/ 	.word	index@($__internal_0_$__cuda_sm20_dblrcp_rn_slowpath_v3)
        /*0014*/ 	.word	0x00000000


	//----- nvinfo : EIATTR_FRAME_SIZE
	.align		4
.L_3:
        /*0018*/ 	.byte	0x04, 0x11
        /*001a*/ 	.short	(.L_5 - .L_4)
	.align		4
.L_4:
        /*001c*/ 	.word	index@(_Z6kernelPiS_PdS0_)
        /*0020*/ 	.word	0x00000000


	//----- nvinfo : EIATTR_MIN_STACK_SIZE
	.align		4
.L_5:
        /*0024*/ 	.byte	0x04, 0x12
        /*0026*/ 	.short	(.L_7 - .L_6)
	.align		4
.L_6:
        /*0028*/ 	.word	index@(_Z6kernelPiS_PdS0_)
        /*002c*/ 	.word	0x00000000
.L_7:


//--------------------- .nv.compat                --------------------------
	.section	.nv.compat,"",@"SHT_CUDA_COMPAT_INFO"
	.align	4
        /*0000*/ 	.byte	0x02, 0x09, 0x00, 0x00, 0x02, 0x02, 0x01, 0x00, 0x02, 0x05, 0x05, 0x00, 0x03, 0x07, 0x01, 0x01
        /*0010*/ 	.byte	0x02, 0x03, 0x00, 0x00, 0x02, 0x06, 0x01, 0x00, 0x04, 0x0b, 0x08, 0x00, 0x01, 0x00, 0x00, 0x00
        /*0020*/ 	.byte	0x00, 0x00, 0x00, 0x00


//--------------------- .nv.info._Z6kernelPiS_PdS0_ --------------------------
	.section	.nv.info._Z6kernelPiS_PdS0_,"",@"SHT_CUDA_INFO"
	.sectionflags	@""
	.align	4


	//----- nvinfo : EIATTR_CUDA_API_VERSION
	.align		4
        /*0000*/ 	.byte	0x04, 0x37
        /*0002*/ 	.short	(.L_9 - .L_8)
.L_8:
        /*0004*/ 	.word	0x00000082


	//----- nvinfo : EIATTR_KPARAM_INFO
	.align		4
.L_9:
        /*0008*/ 	.byte	0x04, 0x17
        /*000a*/ 	.short	(.L_11 - .L_10)
.L_10:
        /*000c*/ 	.word	0x00000000
        /*0010*/ 	.short	0x0003
        /*0012*/ 	.short	0x0018
        /*0014*/ 	.byte	0x00, 0xf5, 0x21, 0x00


	//----- nvinfo : EIATTR_KPARAM_INFO
	.align		4
.L_11:
        /*0018*/ 	.byte	0x04, 0x17
        /*001a*/ 	.short	(.L_13 - .L_12)
.L_12:
        /*001c*/ 	.word	0x00000000
        /*0020*/ 	.short	0x0002
        /*0022*/ 	.short	0x0010
        /*0024*/ 	.byte	0x00, 0xf5, 0x21, 0x00


	//----- nvinfo : EIATTR_KPARAM_INFO
	.align		4
.L_13:
        /*0028*/ 	.byte	0x04, 0x17
        /*002a*/ 	.short	(.L_15 - .L_14)
.L_14:
        /*002c*/ 	.word	0x00000000
        /*0030*/ 	.short	0x0001
        /*0032*/ 	.short	0x0008
        /*0034*/ 	.byte	0x00, 0xf5, 0x21, 0x00


	//----- nvinfo : EIATTR_KPARAM_INFO
	.align		4
.L_15:
        /*0038*/ 	.byte	0x04, 0x17
        /*003a*/ 	.short	(.L_17 - .L_16)
.L_16:
        /*003c*/ 	.word	0x00000000
        /*0040*/ 	.short	0x0000
        /*0042*/ 	.short	0x0000
        /*0044*/ 	.byte	0x00, 0xf5, 0x21, 0x00


	//----- nvinfo : EIATTR_SPARSE_MMA_MASK
	.align		4
.L_17:
        /*0048*/ 	.byte	0x03, 0x50
        /*004a*/ 	.short	0x0000


	//----- nvinfo : EIATTR_MAXREG_COUNT
	.align		4
        /*004c*/ 	.byte	0x03, 0x1b
        /*004e*/ 	.short	0x00ff


	//----- nvinfo : EIATTR_MERCURY_ISA_VERSION
	.align		4
        /*0050*/ 	.byte	0x03, 0x5f
        /*0052*/ 	.short	0x0101


	//----- nvinfo : EIATTR_VRC_CTA_INIT_COUNT
	.align		4
        /*0054*/ 	.byte	0x02, 0x4a
	.zero		1
	.zero		1


	//----- nvinfo : EIATTR_EXIT_INSTR_OFFSETS
	.align		4
        /*0058*/ 	.byte	0x04, 0x1c
        /*005a*/ 	.short	(.L_19 - .L_18)


	//   ....[0]....
.L_18:
        /*005c*/ 	.word	0x000006a0


	//----- nvinfo : EIATTR_CRS_STACK_SIZE
	.align		4
.L_19:
        /*0060*/ 	.byte	0x04, 0x1e
        /*0062*/ 	.short	(.L_21 - .L_20)
.L_20:
        /*0064*/ 	.word	0x00000000


	//----- nvinfo : EIATTR_CBANK_PARAM_SIZE
	.align		4
.L_21:
        /*0068*/ 	.byte	0x03, 0x19
        /*006a*/ 	.short	0x0020


	//----- nvinfo : EIATTR_PARAM_CBANK
	.align		4
        /*006c*/ 	.byte	0x04, 0x0a
        /*006e*/ 	.short	(.L_23 - .L_22)
	.align		4
.L_22:
        /*0070*/ 	.word	index@(.nv.constant0._Z6kernelPiS_PdS0_)
        /*0074*/ 	.short	0x0380
        /*0076*/ 	.short	0x0020


	//----- nvinfo : EIATTR_SW_WAR
	.align		4
.L_23:
        /*0078*/ 	.byte	0x04, 0x36
        /*007a*/ 	.short	(.L_25 - .L_24)
.L_24:
        /*007c*/ 	.word	0x00000008
.L_25:


//--------------------- .nv.callgraph             --------------------------
	.section	.nv.callgraph,"",@"SHT_CUDA_CALLGRAPH"
	.align	4
	.sectionentsize	8
	.align		4
        /*0000*/ 	.word	0x00000000
	.align		4
        /*0004*/ 	.word	0xffffffff
	.align		4
        /*0008*/ 	.word	0x00000000
	.align		4
        /*000c*/ 	.word	0xfffffffe
	.align		4
        /*0010*/ 	.word	0x00000000
	.align		4
        /*0014*/ 	.word	0xfffffffd
	.align		4
        /*0018*/ 	.word	0x00000000
	.align		4
        /*001c*/ 	.word	0xfffffffc


//--------------------- .text._Z6kernelPiS_PdS0_  --------------------------
	.section	.text._Z6kernelPiS_PdS0_,"ax",@progbits
	.align	128
        .global         _Z6kernelPiS_PdS0_
        .type           _Z6kernelPiS_PdS0_,@function
        .size           _Z6kernelPiS_PdS0_,(.L_x_8 - _Z6kernelPiS_PdS0_)
        .other          _Z6kernelPiS_PdS0_,@"STO_CUDA_ENTRY STV_DEFAULT"
_Z6kernelPiS_PdS0_:
.text._Z6kernelPiS_PdS0_:
[----:B------:R-:W-:Y:S01]  /*0000*/  LDC R1, c[0x0][0x37c] ;  /* 0x0000df00ff017b82 */ /* 0x000fe20000000800 */
[----:B------:R-:W0:Y:S01]  /*0010*/  S2R R0, SR_CTAID.X ;  /* 0x0000000000007919 */ /* 0x000e220000002500 */
[----:B------:R-:W0:Y:S06]  /*0020*/  LDCU UR6, c[0x0][0x360] ;  /* 0x00006c00ff0677ac */ /* 0x000e2c0008000800 */
[----:B------:R-:W1:Y:S01]  /*0030*/  LDC.64 R4, c[0x0][0x380] ;  /* 0x0000e000ff047b82 */ /* 0x000e620000000a00 */
[----:B------:R-:W-:Y:S01]  /*0040*/  CS2R R6, SRZ ;  /* 0x0000000000067805 */ /* 0x000fe2000001ff00 */
[----:B------:R-:W0:Y:S01]  /*0050*/  S2R R3, SR_TID.X ;  /* 0x0000000000037919 */ /* 0x000e220000002100 */
[----:B------:R-:W2:Y:S02]  /*0060*/  LDCU.64 UR4, c[0x0][0x390] ;  /* 0x00007200ff0477ac */ /* 0x000ea40008000a00 */
[----:B--2---:R-:W-:-:S04]  /*0070*/  UIADD3 UR4, UP0, UPT, UR4, 0x20, URZ ;  /* 0x0000002004047890 */ /* 0x004fc8000ff1e0ff */
[----:B------:R-:W-:Y:S02]  /*0080*/  UIADD3.X UR5, UPT, UPT, URZ, UR5, URZ, UP0, !UPT ;  /* 0x00000005ff057290 */ /* 0x000fe400087fe4ff */
[----:B------:R-:W-:Y:S01]  /*0090*/  IMAD.U32 R10, RZ, RZ, UR4 ;  /* 0x00000004ff0a7e24 */ /* 0x000fe2000f8e00ff */
[----:B------:R-:W-:-:S03]  /*00a0*/  UMOV UR4, URZ ;  /* 0x000000ff00047c82 */ /* 0x000fc60008000000 */
[----:B------:R-:W-:Y:S01]  /*00b0*/  MOV R11, UR5 ;  /* 0x00000005000b7c02 */ /* 0x000fe20008000f00 */
[----:B0-----:R-:W-:Y:S01]  /*00c0*/  IMAD R0, R0, UR6, R3 ;  /* 0x0000000600007c24 */ /* 0x001fe2000f8e0203 */
[----:B------:R-:W0:Y:S03]  /*00d0*/  LDCU.64 UR6, c[0x0][0x358] ;  /* 0x00006b00ff0677ac */ /* 0x000e260008000a00 */
[----:B------:R-:W-:Y:S02]  /*00e0*/  IMAD.SHL.U32 R3, R0, 0x800, RZ ;  /* 0x0000080000037824 */ /* 0x000fe400078e00ff */
[----:B------:R-:W-:Y:S02]  /*00f0*/  IMAD.MOV R2, RZ, RZ, -R0 ;  /* 0x000000ffff027224 */ /* 0x000fe400078e0a00 */
[----:B-1----:R-:W-:-:S03]  /*0100*/  IMAD.WIDE R4, R3, 0x4, R4 ;  /* 0x0000000403047825 */ /* 0x002fc600078e0204 */
[----:B------:R-:W-:-:S05]  /*0110*/  IADD3 R8, P0, PT, R4, 0x10, RZ ;  /* 0x0000001004087810 */ /* 0x000fca0007f1e0ff */
[----:B0-----:R-:W-:-:S08]  /*0120*/  IMAD.X R9, RZ, RZ, R5, P0 ;  /* 0x000000ffff097224 */ /* 0x001fd000000e0605 */
.L_x_0:
[----:B------:R-:W-:Y:S01]  /*0130*/  ISETP.NE.AND P6, PT, R2, RZ, PT ;  /* 0x000000ff0200720c */ /* 0x000fe20003fc5270 */
[----:B------:R-:W-:-:S06]  /*0140*/  UIADD3 UR5, UPT, UPT, UR4, 0x1, URZ ;  /* 0x0000000104057890 */ /* 0x000fcc000fffe0ff */
[----:B------:R-:W-:-:S06]  /*0150*/  ISETP.NE.AND P0, PT, R0, UR5, PT ;  /* 0x0000000500007c0c */ /* 0x000fcc000bf05270 */
[----:B------:R-:W0:Y:S01]  /*0160*/  @P6 LDC.64 R4, c[0x0][0x380] ;  /* 0x0000e000ff046b82 */ /* 0x000e220000000a00 */
[----:B------:R-:W-:Y:S01]  /*0170*/  UIADD3 UR5, UPT, UPT, UR4, 0x2, URZ ;  /* 0x0000000204057890 */ /* 0x000fe2000fffe0ff */
[----:B------:R-:W2:Y:S05]  /*0180*/  @P6 LDG.E.64 R14, desc[UR6][R10.64+-0x20] ;  /* 0xffffe0060a0e6981 */ /* 0x000eaa000c1e1b00 */
[----:B------:R-:W3:Y:S04]  /*0190*/  @P0 LDG.E R18, desc[UR6][R8.64+-0xc] ;  /* 0xfffff40608120981 */ /* 0x000ee8000c1e1900 */
[----:B------:R-:W4:Y:S01]  /*01a0*/  @P0 LDG.E.64 R16, desc[UR6][R10.64+-0x18] ;  /* 0xffffe8060a100981 */ /* 0x000f22000c1e1b00 */
[----:B0-----:R-:W-:-:S06]  /*01b0*/  @P6 IMAD.WIDE R4, R3, 0x4, R4 ;  /* 0x0000000403046825 */ /* 0x001fcc00078e0204 */
[----:B------:R-:W5:Y:S01]  /*01c0*/  @P6 LDG.E R4, desc[UR6][R4.64] ;  /* 0x0000000604046981 */ /* 0x000f62000c1e1900 */
[----:B------:R-:W-:-:S13]  /*01d0*/  ISETP.NE.AND P1, PT, R0, UR5, PT ;  /* 0x0000000500007c0c */ /* 0x000fda000bf25270 */
[----:B------:R-:W4:Y:S04]  /*01e0*/  @P1 LDG.E R28, desc[UR6][R8.64+-0x8] ;  /* 0xfffff806081c1981 */ /* 0x000f28000c1e1900 */
[----:B------:R-:W4:Y:S01]  /*01f0*/  @P1 LDG.E.64 R20, desc[UR6][R10.64+-0x10] ;  /* 0xfffff0060a141981 */ /* 0x000f22000c1e1b00 */
[----:B------:R-:W-:-:S06]  /*0200*/  UIADD3 UR5, UPT, UPT, UR4, 0x3, URZ ;  /* 0x0000000304057890 */ /* 0x000fcc000fffe0ff */
[----:B------:R-:W-:Y:S01]  /*0210*/  ISETP.NE.AND P2, PT, R0, UR5, PT ;  /* 0x0000000500007c0c */ /* 0x000fe2000bf45270 */
[----:B------:R-:W-:-:S06]  /*0220*/  UIADD3 UR5, UPT, UPT, UR4, 0x4, URZ ;  /* 0x0000000404057890 */ /* 0x000fcc000fffe0ff */
[----:B------:R-:W-:Y:S01]  /*0230*/  ISETP.NE.AND P3, PT, R0, UR5, PT ;  /* 0x0000000500007c0c */ /* 0x000fe2000bf65270 */
[----:B------:R-:W-:-:S05]  /*0240*/  UIADD3 UR5, UPT, UPT, UR4, 0x5, URZ ;  /* 0x0000000504057890 */ /* 0x000fca000fffe0ff */
[----:B------:R-:W4:Y:S01]  /*0250*/  @P2 LDG.E R27, desc[UR6][R8.64+-0x4] ;  /* 0xfffffc06081b2981 */ /* 0x000f22000c1e1900 */
[C---:B------:R-:W-:Y:S01]  /*0260*/  ISETP.NE.AND P4, PT, R0.reuse, UR5, PT ;  /* 0x0000000500007c0c */ /* 0x040fe2000bf85270 */
[----:B------:R-:W-:Y:S02]  /*0270*/  UIADD3 UR5, UPT, UPT, UR4, 0x6, URZ ;  /* 0x0000000604057890 */ /* 0x000fe4000fffe0ff */
[----:B------:R-:W4:Y:S04]  /*0280*/  @P2 LDG.E.64 R12, desc[UR6][R10.64+-0x8] ;  /* 0xfffff8060a0c2981 */ /* 0x000f28000c1e1b00 */
[----:B------:R-:W4:Y:S01]  /*0290*/  @P3 LDG.E R24, desc[UR6][R8.64] ;  /* 0x0000000608183981 */ /* 0x000f22000c1e1900 */
[----:B------:R-:W-:Y:S01]  /*02a0*/  ISETP.NE.AND P5, PT, R0, UR5, PT ;  /* 0x0000000500007c0c */ /* 0x000fe2000bfa5270 */
[----:B------:R-:W-:-:S04]  /*02b0*/  UIADD3 UR5, UPT, UPT, UR4, 0x7, URZ ;  /* 0x0000000704057890 */ /* 0x000fc8000fffe0ff */
[----:B------:R-:W4:Y:S01]  /*02c0*/  @P4 LDG.E R5, desc[UR6][R8.64+0x4] ;  /* 0x0000040608054981 */ /* 0x000f22000c1e1900 */
[----:B---3--:R-:W-:Y:S08]  /*02d0*/  @P0 I2F.F64 R18, R18 ;  /* 0x0000001200120312 */ /* 0x008ff00000201c00 */
[----:B-----5:R0:W2:Y:S02]  /*02e0*/  @P6 I2F.F64 R22, R4 ;  /* 0x0000000400166312 */ /* 0x0200a40000201c00 */
[----:B0-----:R-:W3:Y:S01]  /*02f0*/  @P5 LDG.E R4, desc[UR6][R8.64+0x8] ;  /* 0x0000080608045981 */ /* 0x001ee2000c1e1900 */
[----:B--2---:R-:W-:Y:S01]  /*0300*/  @P6 DFMA R6, R22, R14, R6 ;  /* 0x0000000e1606622b */ /* 0x004fe20000000006 */
[----:B------:R-:W-:-:S02]  /*0310*/  ISETP.NE.AND P6, PT, R0, UR5, PT ;  /* 0x0000000500007c0c */ /* 0x000fc4000bfc5270 */
[----:B------:R-:W2:Y:S02]  /*0320*/  @P3 LDG.E.64 R14, desc[UR6][R10.64] ;  /* 0x000000060a0e3981 */ /* 0x000ea4000c1e1b00 */
[----:B----4-:R-:W0:Y:S03]  /*0330*/  @P1 I2F.F64 R22, R28 ;  /* 0x0000001c00161312 */ /* 0x010e260000201c00 */
[----:B------:R-:W-:Y:S01]  /*0340*/  @P0 DFMA R6, R18, R16, R6 ;  /* 0x000000101206022b */ /* 0x000fe20000000006 */
[----:B------:R-:W4:Y:S05]  /*0350*/  @P4 LDG.E.64 R16, desc[UR6][R10.64+0x8] ;  /* 0x000008060a104981 */ /* 0x000f2a000c1e1b00 */
[----:B------:R-:W5:Y:S04]  /*0360*/  @P6 LDG.E R26, desc[UR6][R8.64+0xc] ;  /* 0x00000c06081a6981 */ /* 0x000f68000c1e1900 */
[----:B------:R-:W5:Y:S01]  /*0370*/  @P5 LDG.E.64 R18, desc[UR6][R10.64+0x10] ;  /* 0x000010060a125981 */ /* 0x000f62000c1e1b00 */
[----:B0-----:R-:W-:-:S03]  /*0380*/  @P1 DFMA R6, R22, R20, R6 ;  /* 0x000000141606122b */ /* 0x001fc60000000006 */
[----:B------:R0:W5:Y:S01]  /*0390*/  @P6 LDG.E.64 R20, desc[UR6][R10.64+0x18] ;  /* 0x000018060a146981 */ /* 0x000162000c1e1b00 */
[----:B------:R-:W1:Y:S08]  /*03a0*/  @P2 I2F.F64 R22, R27 ;  /* 0x0000001b00162312 */ /* 0x000e700000201c00 */
[----:B------:R-:W2:Y:S01]  /*03b0*/  @P3 I2F.F64 R24, R24 ;  /* 0x0000001800183312 */ /* 0x000ea20000201c00 */
[----:B-1----:R-:W-:-:S07]  /*03c0*/  @P2 DFMA R6, R22, R12, R6 ;  /* 0x0000000c1606222b */ /* 0x002fce0000000006 */
[----:B------:R-:W4:Y:S01]  /*03d0*/  @P4 I2F.F64 R12, R5 ;  /* 0x00000005000c4312 */ /* 0x000f220000201c00 */
[----:B------:R-:W-:-:S04]  /*03e0*/  UIADD3 UR4, UPT, UPT, UR4, 0x8, URZ ;  /* 0x0000000804047890 */ /* 0x000fc8000fffe0ff */
[----:B------:R-:W-:Y:S01]  /*03f0*/  UISETP.NE.AND UP0, UPT, UR4, 0x800, UPT ;  /* 0x000008000400788c */ /* 0x000fe2000bf05270 */
[----:B0-----:R-:W-:Y:S02]  /*0400*/  IADD3 R10, P0, PT, R10, 0x40, RZ ;  /* 0x000000400a0a7810 */ /* 0x001fe40007f1e0ff */
[----:B------:R-:W-:Y:S01]  /*0410*/  IADD3 R8, P1, PT, R8, 0x20, RZ ;  /* 0x0000002008087810 */ /* 0x000fe20007f3e0ff */
[----:B------:R-:W-:Y:S01]  /*0420*/  VIADD R2, R2, 0x8 ;  /* 0x0000000802027836 */ /* 0x000fe20000000000 */
[----:B------:R-:W-:Y:S01]  /*0430*/  IADD3 R3, PT, PT, R3, 0x8, RZ ;  /* 0x0000000803037810 */ /* 0x000fe20007ffe0ff */
[----:B------:R-:W-:Y:S02]  /*0440*/  IMAD.X R11, RZ, RZ, R11, P0 ;  /* 0x000000ffff0b7224 */ /* 0x000fe400000e060b */
[----:B------:R-:W-:Y:S01]  /*0450*/  IMAD.X R9, RZ, RZ, R9, P1 ;  /* 0x000000ffff097224 */ /* 0x000fe200008e0609 */
[----:B--2---:R-:W-:Y:S01]  /*0460*/  @P3 DFMA R6, R24, R14, R6 ;  /* 0x0000000e1806322b */ /* 0x004fe20000000006 */
[----:B---3--:R-:W0:Y:S07]  /*0470*/  @P5 I2F.F64 R14, R4 ;  /* 0x00000004000e5312 */ /* 0x008e2e0000201c00 */
[----:B----4-:R-:W-:Y:S01]  /*0480*/  @P4 DFMA R6, R12, R16, R6 ;  /* 0x000000100c06422b */ /* 0x010fe20000000006 */
[----:B-----5:R-:W1:Y:S07]  /*0490*/  @P6 I2F.F64 R12, R26 ;  /* 0x0000001a000c6312 */ /* 0x020e6e0000201c00 */
[----:B0-----:R-:W-:-:S08]  /*04a0*/  @P5 DFMA R6, R14, R18, R6 ;  /* 0x000000120e06522b */ /* 0x001fd00000000006 */
[----:B-1----:R-:W-:Y:S01]  /*04b0*/  @P6 DFMA R6, R12, R20, R6 ;  /* 0x000000140c06622b */ /* 0x002fe20000000006 */
[----:B------:R-:W-:Y:S10]  /*04c0*/  BRA.U UP0, `(.L_x_0) ;  /* 0xfffffffd00187547 */ /* 0x000ff4000b83ffff */
[----:B------:R-:W0:Y:S01]  /*04d0*/  LDC.64 R2, c[0x0][0x380] ;  /* 0x0000e000ff027b82 */ /* 0x000e220000000a00 */
[----:B------:R-:W-:-:S04]  /*04e0*/  IMAD R5, R0, 0x801, RZ ;  /* 0x0000080100057824 */ /* 0x000fc800078e02ff */
[----:B0-----:R-:W-:-:S06]  /*04f0*/  IMAD.WIDE R2, R5, 0x4, R2 ;  /* 0x0000000405027825 */ /* 0x001fcc00078e0202 */
[----:B------:R-:W2:Y:S01]  /*0500*/  LDG.E R2, desc[UR6][R2.64] ;  /* 0x0000000602027981 */ /* 0x000ea2000c1e1900 */
[----:B------:R-:W-:Y:S01]  /*0510*/  BSSY.RECONVERGENT B0, `(.L_x_1) ;  /* 0x000000f000007945 */ /* 0x000fe20003800200 */
[----:B--2---:R-:W0:Y:S08]  /*0520*/  I2F.F64 R4, R2 ;  /* 0x0000000200047312 */ /* 0x004e300000201c00 */
[----:B0-----:R-:W0:Y:S01]  /*0530*/  MUFU.RCP64H R9, R5 ;  /* 0x0000000500097308 */ /* 0x001e220000001800 */
[----:B------:R-:W-:-:S05]  /*0540*/  VIADD R8, R5, 0x300402 ;  /* 0x0030040205087836 */ /* 0x000fca0000000000 */
[----:B------:R-:W-:Y:S01]  /*0550*/  FSETP.GEU.AND P0, PT, |R8|, 5.8789094863358348022e-39, PT ;  /* 0x004004020800780b */ /* 0x000fe20003f0e200 */
[----:B0-----:R-:W-:-:S08]  /*0560*/  DFMA R10, -R4, R8, 1 ;  /* 0x3ff00000040a742b */ /* 0x001fd00000000108 */
[----:B------:R-:W-:-:S08]  /*0570*/  DFMA R10, R10, R10, R10 ;  /* 0x0000000a0a0a722b */ /* 0x000fd0000000000a */
[----:B------:R-:W-:-:S08]  /*0580*/  DFMA R10, R8, R10, R8 ;  /* 0x0000000a080a722b */ /* 0x000fd00000000008 */
[----:B------:R-:W-:-:S08]  /*0590*/  DFMA R12, -R4, R10, 1 ;  /* 0x3ff00000040c742b */ /* 0x000fd0000000010a */
[----:B------:R-:W-:Y:S01]  /*05a0*/  DFMA R10, R10, R12, R10 ;  /* 0x0000000c0a0a722b */ /* 0x000fe2000000000a */
[----:B------:R-:W-:Y:S10]  /*05b0*/  @P0 BRA `(.L_x_2) ;  /* 0x0000000000100947 */ /* 0x000ff40003800000 */
[----:B------:R-:W-:-:S05]  /*05c0*/  LOP3.LUT R2, R5, 0x7fffffff, RZ, 0xc0, !PT ;  /* 0x7fffffff05027812 */ /* 0x000fca00078ec0ff */
[----:B------:R-:W-:Y:S01]  /*05d0*/  VIADD R10, R2, 0xfff00000 ;  /* 0xfff00000020a7836 */ /* 0x000fe20000000000 */
[----:B------:R-:W-:-:S07]  /*05e0*/  MOV R2, 0x600 ;  /* 0x0000060000027802 */ /* 0x000fce0000000f00 */
[----:B------:R-:W-:Y:S05]  /*05f0*/  CALL.REL.NOINC `($__internal_0_$__cuda_sm20_dblrcp_rn_slowpath_v3) ;  /* 0x00000000002c7944 */ /* 0x000fea0003c00000 */
.L_x_2:
[----:B------:R-:W-:Y:S05]  /*0600*/  BSYNC.RECONVERGENT B0 ;  /* 0x0000000000007941 */ /* 0x000fea0003800200 */
.L_x_1:
[----:B------:R-:W0:Y:S08]  /*0610*/  LDC.64 R2, c[0x0][0x388] ;  /* 0x0000e200ff027b82 */ /* 0x000e300000000a00 */
[----:B------:R-:W1:Y:S01]  /*0620*/  LDC.64 R8, c[0x0][0x398] ;  /* 0x0000e600ff087b82 */ /* 0x000e620000000a00 */
[----:B0-----:R-:W-:-:S06]  /*0630*/  IMAD.WIDE R2, R0, 0x4, R2 ;  /* 0x0000000400027825 */ /* 0x001fcc00078e0202 */
[----:B------:R-:W2:Y:S02]  /*0640*/  LDG.E R2, desc[UR6][R2.64] ;  /* 0x0000000602027981 */ /* 0x000ea4000c1e1900 */
[----:B--2---:R-:W0:Y:S02]  /*0650*/  I2F.F64 R4, R2 ;  /* 0x0000000200047312 */ /* 0x004e240000201c00 */
[----:B0-----:R-:W-:Y:S01]  /*0660*/  DADD R4, -R6, R4 ;  /* 0x0000000006047229 */ /* 0x001fe20000000104 */
[----:B-1----:R-:W-:-:S07]  /*0670*/  IMAD.WIDE R6, R0, 0x8, R8 ;  /* 0x0000000800067825 */ /* 0x002fce00078e0208 */
[----:B------:R-:W-:-:S07]  /*0680*/  DMUL R4, R4, R10 ;  /* 0x0000000a04047228 */ /* 0x000fce0000000000 */
[----:B------:R-:W-:Y:S01]  /*0690*/  STG.E.64 desc[UR6][R6.64], R4 ;  /* 0x0000000406007986 */ /* 0x000fe2000c101b06 */
[----:B------:R-:W-:Y:S05]  /*06a0*/  EXIT ;  /* 0x000000000000794d */ /* 0x000fea0003800000 */
        .weak           $__internal_0_$__cuda_sm20_dblrcp_rn_slowpath_v3
        .type           $__internal_0_$__cuda_sm20_dblrcp_rn_slowpath_v3,@function
        .size           $__internal_0_$__cuda_sm20_dblrcp_rn_slowpath_v3,(.L_x_8 - $__internal_0_$__cuda_sm20_dblrcp_rn_slowpath_v3)
$__internal_0_$__cuda_sm20_dblrcp_rn_slowpath_v3:
[----:B------:R-:W-:Y:S01]  /*06b0*/  DSETP.GTU.AND P0, PT, |R4|, +INF , PT ;  /* 0x7ff000000400742a */ /* 0x000fe20003f0c200 */
[----:B------:R-:W-:-:S13]  /*06c0*/  BSSY.RECONVERGENT B1, `(.L_x_3) ;  /* 0x0000023000017945 */ /* 0x000fda0003800200 */
[----:B------:R-:W-:Y:S05]  /*06d0*/  @P0 BRA `(.L_x_4) ;  /* 0x00000000007c0947 */ /* 0x000fea0003800000 */
[----:B------:R-:W-:-:S05]  /*06e0*/  LOP3.LUT R3, R5, 0x7fffffff, RZ, 0xc0, !PT ;  /* 0x7fffffff05037812 */ /* 0x000fca00078ec0ff */
[----:B------:R-:W-:-:S05]  /*06f0*/  VIADD R8, R3, 0xffffffff ;  /* 0xffffffff03087836 */ /* 0x000fca0000000000 */
[----:B------:R-:W-:-:S13]  /*0700*/  ISETP.GE.U32.AND P0, PT, R8, 0x7fefffff, PT ;  /* 0x7fefffff0800780c */ /* 0x000fda0003f06070 */
[----:B------:R-:W-:Y:S02]  /*0710*/  @P0 LOP3.LUT R9, R5, 0x7ff00000, RZ, 0x3c, !PT ;  /* 0x7ff0000005090812 */ /* 0x000fe400078e3cff */
[----:B------:R-:W-:Y:S01]  /*0720*/  @P0 MOV R8, RZ ;  /* 0x000000ff00080202 */ /* 0x000fe20000000f00 */
[----:B------:R-:W-:Y:S06]  /*0730*/  @P0 BRA `(.L_x_5) ;  /* 0x00000000006c0947 */ /* 0x000fec0003800000 */
[----:B------:R-:W-:-:S13]  /*0740*/  ISETP.GE.U32.AND P0, PT, R3, 0x1000001, PT ;  /* 0x010000010300780c */ /* 0x000fda0003f06070 */
[----:B------:R-:W-:Y:S05]  /*0750*/  @!P0 BRA `(.L_x_6) ;  /* 0x0000000000348947 */ /* 0x000fea0003800000 */
[----:B------:R-:W-:Y:S02]  /*0760*/  VIADD R9, R5, 0xc0200000 ;  /* 0xc020000005097836 */ /* 0x000fe40000000000 */
[----:B------:R-:W-:Y:S02]  /*0770*/  IMAD.MOV.U32 R8, RZ, RZ, R4 ;  /* 0x000000ffff087224 */ /* 0x000fe400078e0004 */
[----:B------:R-:W0:Y:S04]  /*0780*/  MUFU.RCP64H R11, R9 ;  /* 0x00000009000b7308 */ /* 0x000e280000001800 */
[----:B0-----:R-:W-:-:S08]  /*0790*/  DFMA R12, -R8, R10, 1 ;  /* 0x3ff00000080c742b */ /* 0x001fd0000000010a */
[----:B------:R-:W-:-:S08]  /*07a0*/  DFMA R12, R12, R12, R12 ;  /* 0x0000000c0c0c722b */ /* 0x000fd0000000000c */
[----:B------:R-:W-:-:S08]  /*07b0*/  DFMA R12, R10, R12, R10 ;  /* 0x0000000c0a0c722b */ /* 0x000fd0000000000a */
[----:B------:R-:W-:-:S08]  /*07c0*/  DFMA R10, -R8, R12, 1 ;  /* 0x3ff00000080a742b */ /* 0x000fd0000000010c */
[----:B------:R-:W-:-:S08]  /*07d0*/  DFMA R10, R12, R10, R12 ;  /* 0x0000000a0c0a722b */ /* 0x000fd0000000000c */
[----:B------:R-:W-:-:S08]  /*07e0*/  DMUL R10, R10, 2.2250738585072013831e-308 ;  /* 0x001000000a0a7828 */ /* 0x000fd00000000000 */
[----:B------:R-:W-:-:S08]  /*07f0*/  DFMA R4, -R4, R10, 1 ;  /* 0x3ff000000404742b */ /* 0x000fd0000000010a */
[----:B------:R-:W-:-:S08]  /*0800*/  DFMA R4, R4, R4, R4 ;  /* 0x000000040404722b */ /* 0x000fd00000000004 */
[----:B------:R-:W-:Y:S01]  /*0810*/  DFMA R8, R10, R4, R10 ;  /* 0x000000040a08722b */ /* 0x000fe2000000000a */
[----:B------:R-:W-:Y:S10]  /*0820*/  BRA `(.L_x_5) ;  /* 0x0000000000307947 */ /* 0x000ff40003800000 */
.L_x_6:
[----:B------:R-:W-:Y:S01]  /*0830*/  DMUL R4, R4, 8.11296384146066816958e+31 ;  /* 0x4690000004047828 */ /* 0x000fe20000000000 */
[----:B------:R-:W-:-:S05]  /*0840*/  MOV R8, R10 ;  /* 0x0000000a00087202 */ /* 0x000fca0000000f00 */
[----:B------:R-:W0:Y:S02]  /*0850*/  MUFU.RCP64H R9, R5 ;  /* 0x0000000500097308 */ /* 0x000e240000001800 */
[----:B0-----:R-:W-:-:S08]  /*0860*/  DFMA R10, -R4, R8, 1 ;  /* 0x3ff00000040a742b */ /* 0x001fd00000000108 */
[----:B------:R-:W-:-:S08]  /*0870*/  DFMA R10, R10, R10, R10 ;  /* 0x0000000a0a0a722b */ /* 0x000fd0000000000a */
[----:B------:R-:W-:-:S08]  /*0880*/  DFMA R10, R8, R10, R8 ;  /* 0x0000000a080a722b */ /* 0x000fd00000000008 */
[----:B------:R-:W-:-:S08]  /*0890*/  DFMA R8, -R4, R10, 1 ;  /* 0x3ff000000408742b */ /* 0x000fd0000000010a */
[----:B------:R-:W-:-:S08]  /*08a0*/  DFMA R8, R10, R8, R10 ;  /* 0x000000080a08722b */ /* 0x000fd0000000000a */
[----:B------:R-:W-:Y:S01]  /*08b0*/  DMUL R8, R8, 8.11296384146066816958e+31 ;  /* 0x4690000008087828 */ /* 0x000fe20000000000 */
[----:B------:R-:W-:Y:S10]  /*08c0*/  BRA `(.L_x_5) ;  /* 0x0000000000087947 */ /* 0x000ff40003800000 */
.L_x_4:
[----:B------:R-:W-:Y:S01]  /*08d0*/  LOP3.LUT R9, R5, 0x80000, RZ, 0xfc, !PT ;  /* 0x0008000005097812 */ /* 0x000fe200078efcff */
[----:B------:R-:W-:-:S07]  /*08e0*/  IMAD.MOV.U32 R8, RZ, RZ, R4 ;  /* 0x000000ffff087224 */ /* 0x000fce00078e0004 */
.L_x_5:
[----:B------:R-:W-:Y:S05]  /*08f0*/  BSYNC.RECONVERGENT B1 ;  /* 0x0000000000017941 */ /* 0x000fea0003800200 */
.L_x_3:
[----:B------:R-:W-:Y:S01]  /*0900*/  IMAD.MOV.U32 R3, RZ, RZ, 0x0 ;  /* 0x00000000ff037424 */ /* 0x000fe200078e00ff */
[----:B------:R-:W-:Y:S01]  /*0910*/  MOV R11, R9 ;  /* 0x00000009000b7202 */ /* 0x000fe20000000f00 */
[----:B------:R-:W-:Y:S02]  /*0920*/  IMAD.MOV.U32 R10, RZ, RZ, R8 ;  /* 0x000000ffff0a7224 */ /* 0x000fe400078e0008 */
[----:B------:R-:W-:Y:S05]  /*0930*/  RET.REL.NODEC R2 `(_Z6kernelPiS_PdS0_) ;  /* 0xfffffff402b07950 */ /* 0x000fea0003c3ffff */
.L_x_7:
[----:B------:R-:W-:-:S00]  /*0940*/  BRA `(.L_x_7) ;  /* 0xfffffffc00fc7947 */ /* 0x000fc0000383ffff */
[----:B------:R-:W-:-:S00]  /*0950*/  NOP ;  /* 0x0000000000007918 */ /* 0x000fc00000000000 */
        /* <DEDUP_REMOVED lines=10> */
.L_x_8:


//--------------------- .nv.shared.reserved.0     --------------------------
	.section	.nv.shared.reserved.0,"aw",@nobits
	.weak		__nv_reservedSMEM_offset_0_alias
	.size		__nv_reservedSMEM_offset_0_alias, 0, 64
	.other		__nv_reservedSMEM_offset_0_alias,@"STO_CUDA_RESERVED_SHARED STV_DEFAULT"
__nv_reservedSMEM_offset_0_alias:
	.zero		0
	.zero		64


//--------------------- .nv.constant0._Z6kernelPiS_PdS0_ --------------------------
	.section	.nv.constant0._Z6kernelPiS_PdS0_,"a",@progbits
	.sectionflags	@""
	.align	4
.nv.constant0._Z6kernelPiS_PdS0_:
	.zero		928


//--------------------- SYMBOLS --------------------------

	.type		.nv.reservedSmem.offset0,@object
	.size		.nv.reservedSmem.offset0,0x4
